//
// Generated by NVIDIA NVVM Compiler
//
// Compiler Build ID: CL-36424714
// Cuda compilation tools, release 13.0, V13.0.88
// Based on NVVM 20.0.0
//

.version 9.0
.target sm_100
.address_size 64

	// .globl	_Z16incrementa_valorv
.extern .func  (.param .b32 func_retval0) vprintf
(
	.param .b64 vprintf_param_0,
	.param .b64 vprintf_param_1
)
;
.global .align 1 .b8 $str[69] = {10, 32, 71, 80, 85, 32, 45, 32, 116, 104, 114, 101, 97, 100, 32, 105, 100, 45, 103, 101, 114, 97, 108, 61, 32, 37, 100, 32, 32, 45, 32, 105, 100, 45, 98, 108, 111, 99, 111, 61, 32, 37, 100, 32, 32, 45, 32, 105, 100, 45, 100, 101, 110, 116, 114, 111, 45, 98, 108, 111, 99, 111, 61, 32, 37, 100, 10, 32};

.visible .entry _Z16incrementa_valorv()
{
	.local .align 8 .b8 	__local_depot0[16];
	.reg .b64 	%SP;
	.reg .b64 	%SPL;
	.reg .b32 	%r<7>;
	.reg .b64 	%rd<5>;

	mov.u64 	%SPL, __local_depot0;
	cvta.local.u64 	%SP, %SPL;
	add.u64 	%rd1, %SP, 0;
	add.u64 	%rd2, %SPL, 0;
	mov.u32 	%r1, %ctaid.x;
	mov.u32 	%r2, %ntid.x;
	mov.u32 	%r3, %tid.x;
	mad.lo.s32 	%r4, %r1, %r2, %r3;
	st.local.v2.u32 	[%rd2], {%r4, %r1};
	st.local.u32 	[%rd2+8], %r3;
	mov.u64 	%rd3, $str;
	cvta.global.u64 	%rd4, %rd3;
	{ // callseq 0, 0
	.param .b64 param0;
	st.param.b64 	[param0], %rd4;
	.param .b64 param1;
	st.param.b64 	[param1], %rd1;
	.param .b32 retval0;
	call.uni (retval0), 
	vprintf, 
	(
	param0, 
	param1
	);
	ld.param.b32 	%r5, [retval0];
	} // callseq 0
	ret;

}


// ===== COMPILED SASS (sm_100) =====

	.target	sm_100

	.elftype	@"ET_EXEC"


//--------------------- .note.nv.tkinfo           --------------------------
	.section	.note.nv.tkinfo,"",@"SHT_NOTE"
	.sectionflags	@"SHF_NOTE_NV_TKINFO"
	.tkinfo
        /*0018*/ 	.word	0x00000002
        /*0030*/ 	.string	""
        /*0030*/ 	.string	"ptxas"
        /*0030*/ 	.string	"Cuda compilation tools, release 13.0, V13.0.88"
        /*0030*/ 	.string	"Build cuda_13.0.r13.0/compiler.36424714_0"
        /*0030*/ 	.string	"-arch sm_100 -m 64 "



//--------------------- .note.nv.cuinfo           --------------------------
	.section	.note.nv.cuinfo,"",@"SHT_NOTE"
	.sectionflags	@"SHF_NOTE_NV_CUINFO"
        /*0018*/ 	.short	0x0002
        /*001a*/ 	.short	0x0064
        /*001c*/ 	.short	0x0082
	.zero		2


//--------------------- .nv.info                  --------------------------
	.section	.nv.info,"",@"SHT_CUDA_INFO"
	.align	4


	//----- nvinfo : EIATTR_REGCOUNT
	.align		4
        /*0000*/ 	.byte	0x04, 0x2f
        /*0002*/ 	.short	(.L_2 - .L_1)
	.align		4
.L_1:
        /*0004*/ 	.word	index@(_Z16incrementa_valorv)
        /*0008*/ 	.word	0x00000018


	//----- nvinfo : EIATTR_FRAME_SIZE
	.align		4
.L_2:
        /*000c*/ 	.byte	0x04, 0x11
        /*000e*/ 	.short	(.L_4 - .L_3)
	.align		4
.L_3:
        /*0010*/ 	.word	index@(_Z16incrementa_valorv)
        /*0014*/ 	.word	0x00000010


	//----- nvinfo : EIATTR_MIN_STACK_SIZE
	.align		4
.L_4:
        /*0018*/ 	.byte	0x04, 0x12
        /*001a*/ 	.short	(.L_6 - .L_5)
	.align		4
.L_5:
        /*001c*/ 	.word	index@(_Z16incrementa_valorv)
        /*0020*/ 	.word	0x00000010
.L_6:


//--------------------- .nv.compat                --------------------------
	.section	.nv.compat,"",@"SHT_CUDA_COMPAT_INFO"
	.align	4
        /*0000*/ 	.byte	0x02, 0x09, 0x00, 0x00, 0x02, 0x02, 0x01, 0x00, 0x02, 0x05, 0x05, 0x00, 0x03, 0x07, 0x01, 0x01
        /*0010*/ 	.byte	0x02, 0x03, 0x00, 0x00, 0x02, 0x06, 0x01, 0x00, 0x04, 0x0b, 0x08, 0x00, 0x09, 0x00, 0x00, 0x00
        /*0020*/ 	.byte	0x00, 0x00, 0x00, 0x00


//--------------------- .nv.info._Z16incrementa_valorv --------------------------
	.section	.nv.info._Z16incrementa_valorv,"",@"SHT_CUDA_INFO"
	.sectionflags	@""
	.align	4


	//----- nvinfo : EIATTR_CUDA_API_VERSION
	.align		4
        /*0000*/ 	.byte	0x04, 0x37
        /*0002*/ 	.short	(.L_8 - .L_7)
.L_7:
        /*0004*/ 	.word	0x00000082


	//----- nvinfo : EIATTR_SPARSE_MMA_MASK
	.align		4
.L_8:
        /*0008*/ 	.byte	0x03, 0x50
        /*000a*/ 	.short	0x0000


	//----- nvinfo : EIATTR_MAXREG_COUNT
	.align		4
        /*000c*/ 	.byte	0x03, 0x1b
        /*000e*/ 	.short	0x00ff


	//----- nvinfo : EIATTR_EXTERNS
	.align		4
        /*0010*/ 	.byte	0x04, 0x0f
        /*0012*/ 	.short	(.L_10 - .L_9)


	//   ....[0]....
	.align		4
.L_9:
        /*0014*/ 	.word	index@(vprintf)


	//----- nvinfo : EIATTR_MERCURY_ISA_VERSION
	.align		4
.L_10:
        /*0018*/ 	.byte	0x03, 0x5f
        /*001a*/ 	.short	0x0101


	//----- nvinfo : EIATTR_VRC_CTA_INIT_COUNT
	.align		4
        /*001c*/ 	.byte	0x02, 0x4a
	.zero		1
	.zero		1


	//----- nvinfo : EIATTR_SYSCALL_OFFSETS
	.align		4
        /*0020*/ 	.byte	0x04, 0x46
        /*0022*/ 	.short	(.L_12 - .L_11)


	//   ....[0]....
.L_11:
        /*0024*/ 	.word	0x00000120


	//----- nvinfo : EIATTR_EXIT_INSTR_OFFSETS
	.align		4
.L_12:
        /*0028*/ 	.byte	0x04, 0x1c
        /*002a*/ 	.short	(.L_14 - .L_13)


	//   ....[0]....
.L_13:
        /*002c*/ 	.word	0x00000130


	//----- nvinfo : EIATTR_SW_WAR
	.align		4
.L_14:
        /*0030*/ 	.byte	0x04, 0x36
        /*0032*/ 	.short	(.L_16 - .L_15)
.L_15:
        /*0034*/ 	.word	0x00000008
.L_16:


//--------------------- .nv.callgraph             --------------------------
	.section	.nv.callgraph,"",@"SHT_CUDA_CALLGRAPH"
	.align	4
	.sectionentsize	8
	.align		4
        /*0000*/ 	.word	0x00000000
	.align		4
        /*0004*/ 	.word	0xffffffff
	.align		4
        /*0008*/ 	.word	index@(_Z16incrementa_valorv)
	.align		4
        /*000c*/ 	.word	index@(vprintf)
	.align		4
        /*0010*/ 	.word	0x00000000
	.align		4
        /*0014*/ 	.word	0xfffffffe
	.align		4
        /*0018*/ 	.word	0x00000000
	.align		4
        /*001c*/ 	.word	0xfffffffd
	.align		4
        /*0020*/ 	.word	0x00000000
	.align		4
        /*0024*/ 	.word	0xfffffffc


//--------------------- .nv.constant4             --------------------------
	.section	.nv.constant4,"a",@progbits
	.align	8
	.align		8
.nv.constant4:
        /*0000*/ 	.dword	vprintf
	.align		8
        /*0008*/ 	.dword	$str


//--------------------- .text._Z16incrementa_valorv --------------------------
	.section	.text._Z16incrementa_valorv,"ax",@progbits
	.align	128
        .global         _Z16incrementa_valorv
        .type           _Z16incrementa_valorv,@function
        .size           _Z16incrementa_valorv,(.L_x_2 - _Z16incrementa_valorv)
        .other          _Z16incrementa_valorv,@"STO_CUDA_ENTRY STV_DEFAULT"
_Z16incrementa_valorv:
.text._Z16incrementa_valorv:
[----:B------:R-:W0:Y:S01]  /*0000*/  LDC R1, c[0x0][0x37c] ;  /* 0x0000df00ff017b82 */ /* 0x000e220000000800 */
[----:B------:R-:W1:Y:S01]  /*0010*/  S2R R10, SR_TID.X ;  /* 0x00000000000a7919 */ /* 0x000e620000002100 */
[----:B------:R-:W2:Y:S01]  /*0020*/  LDCU UR5, c[0x0][0x2fc] ;  /* 0x00005f80ff0577ac */ /* 0x000ea20008000800 */
[----:B0-----:R-:W-:Y:S01]  /*0030*/  VIADD R1, R1, 0xfffffff0 ;  /* 0xfffffff001017836 */ /* 0x001fe20000000000 */
[----:B------:R-:W-:Y:S01]  /*0040*/  MOV R0, 0x0 ;  /* 0x0000000000007802 */ /* 0x000fe20000000f00 */
[----:B------:R-:W0:Y:S01]  /*0050*/  S2R R3, SR_CTAID.X ;  /* 0x0000000000037919 */ /* 0x000e220000002500 */
[----:B------:R-:W0:Y:S02]  /*0060*/  LDCU UR6, c[0x0][0x360] ;  /* 0x00006c00ff0677ac */ /* 0x000e240008000800 */
[----:B------:R3:W4:Y:S01]  /*0070*/  LDC.64 R8, c[0x4][R0] ;  /* 0x0100000000087b82 */ /* 0x0007220000000a00 */
[----:B------:R-:W5:Y:S02]  /*0080*/  LDCU UR4, c[0x0][0x2f8] ;  /* 0x00005f00ff0477ac */ /* 0x000f640008000800 */
[----:B-----5:R-:W-:Y:S01]  /*0090*/  IADD3 R6, P0, PT, R1, UR4, RZ ;  /* 0x0000000401067c10 */ /* 0x020fe2000ff1e0ff */
[----:B-1----:R3:W-:Y:S04]  /*00a0*/  STL [R1+0x8], R10 ;  /* 0x0000080a01007387 */ /* 0x0027e80000100800 */
[----:B--2---:R-:W-:-:S02]  /*00b0*/  IMAD.X R7, RZ, RZ, UR5, P0 ;  /* 0x00000005ff077e24 */ /* 0x004fc400080e06ff */
[----:B0-----:R-:W-:Y:S01]  /*00c0*/  IMAD R2, R3, UR6, R10 ;  /* 0x0000000603027c24 */ /* 0x001fe2000f8e020a */
[----:B------:R-:W0:Y:S04]  /*00d0*/  LDCU.64 UR6, c[0x4][0x8] ;  /* 0x01000100ff0677ac */ /* 0x000e280008000a00 */
[----:B------:R3:W-:Y:S01]  /*00e0*/  STL.64 [R1], R2 ;  /* 0x0000000201007387 */ /* 0x0007e20000100a00 */
[----:B0-----:R-:W-:Y:S01]  /*00f0*/  IMAD.U32 R4, RZ, RZ, UR6 ;  /* 0x00000006ff047e24 */ /* 0x001fe2000f8e00ff */
[----:B---34-:R-:W-:-:S07]  /*0100*/  MOV R5, UR7 ;  /* 0x0000000700057c02 */ /* 0x018fce0008000f00 */
[----:B------:R-:W-:-:S07]  /*0110*/  LEPC R20, `(.L_x_0) ;  /* 0x000000001014794e */ /* 0x000fce0000000000 */
[----:B------:R-:W-:Y:S05]  /*0120*/  CALL.ABS.NOINC R8 ;  /* 0x0000000008007343 */ /* 0x000fea0003c00000 */
.L_x_0:
[----:B------:R-:W-:Y:S05]  /*0130*/  EXIT ;  /* 0x000000000000794d */ /* 0x000fea0003800000 */
.L_x_1:
[----:B------:R-:W-:-:S00]  /*0140*/  BRA `(.L_x_1) ;  /* 0xfffffffc00fc7947 */ /* 0x000fc0000383ffff */
[----:B------:R-:W-:-:S00]  /*0150*/  NOP ;  /* 0x0000000000007918 */ /* 0x000fc00000000000 */
        /* <DEDUP_REMOVED lines=10> */
.L_x_2:


//--------------------- .nv.global.init           --------------------------
	.section	.nv.global.init,"aw",@progbits
.nv.global.init:
	.type		$str,@object
	.size		$str,(.L_0 - $str)
$str:
        /*0000*/ 	.byte	0x0a, 0x20, 0x47, 0x50, 0x55, 0x20, 0x2d, 0x20, 0x74, 0x68, 0x72, 0x65, 0x61, 0x64, 0x20, 0x69
        /*0010*/ 	.byte	0x64, 0x2d, 0x67, 0x65, 0x72, 0x61, 0x6c, 0x3d, 0x20, 0x25, 0x64, 0x20, 0x20, 0x2d, 0x20, 0x69
        /*0020*/ 	.byte	0x64, 0x2d, 0x62, 0x6c, 0x6f, 0x63, 0x6f, 0x3d, 0x20, 0x25, 0x64, 0x20, 0x20, 0x2d, 0x20, 0x69
        /*0030*/ 	.byte	0x64, 0x2d, 0x64, 0x65, 0x6e, 0x74, 0x72, 0x6f, 0x2d, 0x62, 0x6c, 0x6f, 0x63, 0x6f, 0x3d, 0x20
        /*0040*/ 	.byte	0x25, 0x64, 0x0a, 0x20, 0x00
.L_0:


//--------------------- .nv.shared.reserved.0     --------------------------
	.section	.nv.shared.reserved.0,"aw",@nobits
	.weak		__nv_reservedSMEM_offset_0_alias
	.size		__nv_reservedSMEM_offset_0_alias, 0, 64
	.other		__nv_reservedSMEM_offset_0_alias,@"STO_CUDA_RESERVED_SHARED STV_DEFAULT"
__nv_reservedSMEM_offset_0_alias:
	.zero		0
	.zero		64


//--------------------- .nv.constant0._Z16incrementa_valorv --------------------------
	.section	.nv.constant0._Z16incrementa_valorv,"a",@progbits
	.sectionflags	@""
	.align	4
.nv.constant0._Z16incrementa_valorv:
	.zero		896


//--------------------- SYMBOLS --------------------------

	.type		.nv.reservedSmem.offset0,@object
	.size		.nv.reservedSmem.offset0,0x4
	.type		vprintf,@function
